//
// Generated by NVIDIA NVVM Compiler
//
// Compiler Build ID: CL-36424714
// Cuda compilation tools, release 13.0, V13.0.88
// Based on NVVM 20.0.0
//

.version 9.0
.target sm_100
.address_size 64

	// .globl	_Z18cosine5_2_2__6_6_5PdS_
.func  (.param .align 16 .b8 func_retval0[16]) __internal_trig_reduction_slowpathd
(
	.param .b64 __internal_trig_reduction_slowpathd_param_0
)
;
.global .align 8 .b8 __cudart_i2opi_d[144] = {8, 93, 141, 31, 177, 95, 251, 107, 234, 146, 82, 138, 247, 57, 7, 61, 123, 241, 229, 235, 199, 186, 39, 117, 45, 234, 95, 158, 102, 63, 70, 79, 183, 9, 203, 39, 207, 126, 54, 109, 31, 109, 10, 90, 139, 17, 47, 239, 15, 152, 5, 222, 255, 151, 248, 31, 59, 40, 249, 189, 139, 95, 132, 156, 244, 57, 83, 131, 57, 214, 145, 57, 65, 126, 95, 180, 38, 112, 156, 233, 132, 68, 187, 46, 245, 53, 130, 232, 62, 167, 41, 177, 28, 235, 29, 254, 28, 146, 209, 9, 234, 46, 73, 6, 224, 210, 77, 66, 58, 110, 36, 183, 97, 197, 187, 222, 171, 99, 81, 254, 65, 144, 67, 60, 153, 149, 98, 219, 192, 221, 52, 245, 209, 87, 39, 252, 41, 21, 68, 78, 110, 131, 249, 162};
.global .align 16 .b8 __cudart_sin_cos_coeffs[128] = {70, 210, 176, 44, 241, 229, 90, 190, 146, 227, 172, 105, 227, 29, 199, 62, 161, 98, 219, 25, 160, 1, 42, 191, 24, 8, 17, 17, 17, 17, 129, 63, 84, 85, 85, 85, 85, 85, 197, 191, 0, 0, 0, 0, 0, 0, 0, 0, 0, 0, 0, 0, 0, 0, 0, 0, 100, 129, 253, 32, 131, 255, 168, 189, 40, 133, 239, 193, 167, 238, 33, 62, 217, 230, 6, 142, 79, 126, 146, 190, 233, 188, 221, 25, 160, 1, 250, 62, 71, 93, 193, 22, 108, 193, 86, 191, 81, 85, 85, 85, 85, 85, 165, 63, 0, 0, 0, 0, 0, 0, 224, 191, 0, 0, 0, 0, 0, 0, 240, 63};

.visible .entry _Z18cosine5_2_2__6_6_5PdS_(
	.param .u64 .ptr .align 1 _Z18cosine5_2_2__6_6_5PdS__param_0,
	.param .u64 .ptr .align 1 _Z18cosine5_2_2__6_6_5PdS__param_1
)
{
	.reg .pred 	%p<5>;
	.reg .b32 	%r<31>;
	.reg .b64 	%rd<13>;
	.reg .b64 	%fd<36>;

	ld.param.u64 	%rd1, [_Z18cosine5_2_2__6_6_5PdS__param_0];
	ld.param.u64 	%rd2, [_Z18cosine5_2_2__6_6_5PdS__param_1];
	cvta.to.global.u64 	%rd3, %rd2;
	mov.u32 	%r7, %ntid.x;
	mov.u32 	%r8, %ntid.y;
	mul.lo.s32 	%r9, %r7, %r8;
	mov.u32 	%r10, %ntid.z;
	mul.lo.s32 	%r11, %r9, %r10;
	mov.u32 	%r12, %nctaid.x;
	mov.u32 	%r13, %nctaid.y;
	mov.u32 	%r14, %ctaid.z;
	mov.u32 	%r15, %ctaid.y;
	mov.u32 	%r16, %ctaid.x;
	mov.u32 	%r17, %tid.z;
	mov.u32 	%r18, %tid.y;
	mov.u32 	%r19, %tid.x;
	mad.lo.s32 	%r20, %r14, %r13, %r15;
	mad.lo.s32 	%r21, %r20, %r12, %r16;
	mad.lo.s32 	%r22, %r7, %r18, %r19;
	mad.lo.s32 	%r23, %r9, %r17, %r22;
	mad.lo.s32 	%r1, %r11, %r21, %r23;
	mul.wide.s32 	%rd4, %r1, 8;
	add.s64 	%rd5, %rd3, %rd4;
	ld.global.f64 	%fd1, [%rd5];
	abs.f64 	%fd2, %fd1;
	setp.neu.f64 	%p1, %fd2, 0d7FF0000000000000;
	@%p1 bra 	$L__BB0_2;
	mov.f64 	%fd13, 0d0000000000000000;
	mul.rn.f64 	%fd35, %fd1, %fd13;
	mov.b32 	%r30, 1;
	bra.uni 	$L__BB0_5;
$L__BB0_2:
	mul.f64 	%fd8, %fd1, 0d3FE45F306DC9C883;
	cvt.rni.s32.f64 	%r29, %fd8;
	cvt.rn.f64.s32 	%fd9, %r29;
	fma.rn.f64 	%fd10, %fd9, 0dBFF921FB54442D18, %fd1;
	fma.rn.f64 	%fd11, %fd9, 0dBC91A62633145C00, %fd10;
	fma.rn.f64 	%fd35, %fd9, 0dB97B839A252049C0, %fd11;
	setp.ltu.f64 	%p2, %fd2, 0d41E0000000000000;
	@%p2 bra 	$L__BB0_4;
	{ // callseq 0, 0
	.param .b64 param0;
	st.param.f64 	[param0], %fd1;
	.param .align 16 .b8 retval0[16];
	call.uni (retval0), 
	__internal_trig_reduction_slowpathd, 
	(
	param0
	);
	ld.param.f64 	%fd35, [retval0];
	ld.param.b32 	%r29, [retval0+8];
	} // callseq 0
$L__BB0_4:
	add.s32 	%r30, %r29, 1;
$L__BB0_5:
	cvta.to.global.u64 	%rd6, %rd1;
	shl.b32 	%r26, %r30, 6;
	cvt.u64.u32 	%rd7, %r26;
	and.b64  	%rd8, %rd7, 64;
	mov.u64 	%rd9, __cudart_sin_cos_coeffs;
	add.s64 	%rd10, %rd9, %rd8;
	mul.rn.f64 	%fd14, %fd35, %fd35;
	and.b32  	%r27, %r30, 1;
	setp.eq.b32 	%p3, %r27, 1;
	selp.f64 	%fd15, 0dBDA8FF8320FD8164, 0d3DE5DB65F9785EBA, %p3;
	ld.global.nc.v2.f64 	{%fd16, %fd17}, [%rd10];
	fma.rn.f64 	%fd18, %fd15, %fd14, %fd16;
	fma.rn.f64 	%fd19, %fd18, %fd14, %fd17;
	ld.global.nc.v2.f64 	{%fd20, %fd21}, [%rd10+16];
	fma.rn.f64 	%fd22, %fd19, %fd14, %fd20;
	fma.rn.f64 	%fd23, %fd22, %fd14, %fd21;
	ld.global.nc.v2.f64 	{%fd24, %fd25}, [%rd10+32];
	fma.rn.f64 	%fd26, %fd23, %fd14, %fd24;
	fma.rn.f64 	%fd27, %fd26, %fd14, %fd25;
	fma.rn.f64 	%fd28, %fd27, %fd35, %fd35;
	fma.rn.f64 	%fd29, %fd27, %fd14, 0d3FF0000000000000;
	selp.f64 	%fd30, %fd29, %fd28, %p3;
	and.b32  	%r28, %r30, 2;
	setp.eq.s32 	%p4, %r28, 0;
	mov.f64 	%fd31, 0d0000000000000000;
	sub.f64 	%fd32, %fd31, %fd30;
	selp.f64 	%fd33, %fd30, %fd32, %p4;
	add.s64 	%rd12, %rd6, %rd4;
	st.global.f64 	[%rd12], %fd33;
	ret;

}
.func  (.param .align 16 .b8 func_retval0[16]) __internal_trig_reduction_slowpathd(
	.param .b64 __internal_trig_reduction_slowpathd_param_0
)
{
	.local .align 8 .b8 	__local_depot1[40];
	.reg .b64 	%SP;
	.reg .b64 	%SPL;
	.reg .pred 	%p<10>;
	.reg .b32 	%r<47>;
	.reg .b64 	%rd<74>;
	.reg .b64 	%fd<5>;

	mov.u64 	%SPL, __local_depot1;
	ld.param.f64 	%fd4, [__internal_trig_reduction_slowpathd_param_0];
	add.u64 	%rd1, %SPL, 0;
	{
	.reg .b32 %temp; 
	mov.b64 	{%temp, %r1}, %fd4;
	}
	shr.u32 	%r2, %r1, 20;
	and.b32  	%r3, %r2, 2047;
	setp.eq.s32 	%p1, %r3, 2047;
	mov.b32 	%r46, 0;
	@%p1 bra 	$L__BB1_9;
	add.s32 	%r20, %r3, -1024;
	mov.b64 	%rd20, %fd4;
	shl.b64 	%rd2, %rd20, 11;
	shr.u32 	%r4, %r20, 6;
	sub.s32 	%r45, 15, %r4;
	sub.s32 	%r21, 19, %r4;
	setp.lt.u32 	%p2, %r20, 128;
	selp.b32 	%r6, 18, %r21, %p2;
	setp.ge.s32 	%p3, %r45, %r6;
	mov.b64 	%rd70, 0;
	@%p3 bra 	$L__BB1_4;
	add.s32 	%r23, %r6, %r4;
	neg.s32 	%r43, %r23;
	or.b64  	%rd3, %rd2, -9223372036854775808;
	mov.b64 	%rd70, 0;
	mov.b32 	%r42, 0;
	mov.u64 	%rd25, __cudart_i2opi_d;
	mov.u32 	%r44, %r45;
$L__BB1_3:
	.pragma "nounroll";
	mul.wide.s32 	%rd22, %r42, 8;
	add.s64 	%rd23, %rd1, %rd22;
	mul.wide.s32 	%rd24, %r44, 8;
	add.s64 	%rd26, %rd25, %rd24;
	ld.global.nc.u64 	%rd27, [%rd26];
	{
	.reg .u32 %r0, %r1, %r2, %r3, %alo, %ahi, %blo, %bhi, %clo, %chi;
	mov.b64 	{%alo,%ahi}, %rd27;
	mov.b64 	{%blo,%bhi}, %rd3;
	mov.b64 	{%clo,%chi}, %rd70;
	mad.lo.cc.u32 	%r0, %alo, %blo, %clo;
	madc.hi.cc.u32 	%r1, %alo, %blo, %chi;
	madc.hi.u32 	%r2, %alo, %bhi, 0;
	mad.lo.cc.u32 	%r1, %alo, %bhi, %r1;
	madc.hi.cc.u32 	%r2, %ahi, %blo, %r2;
	madc.hi.u32 	%r3, %ahi, %bhi, 0;
	mad.lo.cc.u32 	%r1, %ahi, %blo, %r1;
	madc.lo.cc.u32 	%r2, %ahi, %bhi, %r2;
	addc.u32 	%r3, %r3, 0;
	mov.b64 	%rd28, {%r0,%r1};
	mov.b64 	%rd70, {%r2,%r3};
	}
	st.local.u64 	[%rd23], %rd28;
	add.s32 	%r44, %r44, 1;
	add.s32 	%r43, %r43, 1;
	add.s32 	%r42, %r42, 1;
	setp.ne.s32 	%p4, %r43, -15;
	mov.u32 	%r45, %r6;
	@%p4 bra 	$L__BB1_3;
$L__BB1_4:
	cvt.s64.s32 	%rd29, %r45;
	cvt.u64.u32 	%rd30, %r4;
	add.s64 	%rd31, %rd30, %rd29;
	shl.b64 	%rd32, %rd31, 3;
	add.s64 	%rd33, %rd1, %rd32;
	st.local.u64 	[%rd33+-120], %rd70;
	and.b32  	%r15, %r2, 63;
	ld.local.u64 	%rd72, [%rd1+16];
	ld.local.u64 	%rd71, [%rd1+24];
	setp.eq.s32 	%p5, %r15, 0;
	@%p5 bra 	$L__BB1_6;
	shl.b64 	%rd34, %rd71, %r15;
	shr.u64 	%rd35, %rd72, 1;
	xor.b32  	%r24, %r15, 63;
	shr.u64 	%rd36, %rd35, %r24;
	or.b64  	%rd71, %rd34, %rd36;
	ld.local.u64 	%rd37, [%rd1+8];
	shl.b64 	%rd38, %rd72, %r15;
	shr.u64 	%rd39, %rd37, 1;
	shr.u64 	%rd40, %rd39, %r24;
	or.b64  	%rd72, %rd38, %rd40;
$L__BB1_6:
	and.b32  	%r25, %r1, -2147483648;
	shr.u64 	%rd41, %rd71, 62;
	cvt.u32.u64 	%r26, %rd41;
	mov.b64 	{%r27, %r28}, %rd71;
	mov.b64 	{%r29, %r30}, %rd72;
	shf.l.wrap.b32 	%r31, %r30, %r27, 2;
	shf.l.wrap.b32 	%r32, %r27, %r28, 2;
	mov.b64 	%rd42, {%r31, %r32};
	shl.b64 	%rd43, %rd72, 2;
	shr.u64 	%rd44, %rd42, 63;
	cvt.u32.u64 	%r33, %rd44;
	add.s32 	%r34, %r33, %r26;
	setp.eq.s32 	%p6, %r25, 0;
	neg.s32 	%r35, %r34;
	selp.b32 	%r46, %r34, %r35, %p6;
	setp.gt.s64 	%p7, %rd42, -1;
	mov.b64 	%rd45, 0;
	{
	.reg .u32 %r0, %r1, %r2, %r3, %a0, %a1, %a2, %a3, %b0, %b1, %b2, %b3;
	mov.b64 	{%a0,%a1}, %rd45;
	mov.b64 	{%a2,%a3}, %rd45;
	mov.b64 	{%b0,%b1}, %rd43;
	mov.b64 	{%b2,%b3}, %rd42;
	sub.cc.u32 	%r0, %a0, %b0;
	subc.cc.u32 	%r1, %a1, %b1;
	subc.cc.u32 	%r2, %a2, %b2;
	subc.u32 	%r3, %a3, %b3;
	mov.b64 	%rd46, {%r0,%r1};
	mov.b64 	%rd47, {%r2,%r3};
	}
	xor.b32  	%r36, %r25, -2147483648;
	selp.b64 	%rd73, %rd42, %rd47, %p7;
	selp.b64 	%rd14, %rd43, %rd46, %p7;
	selp.b32 	%r17, %r25, %r36, %p7;
	clz.b64 	%r37, %rd73;
	cvt.u64.u32 	%rd15, %r37;
	setp.eq.s32 	%p8, %r37, 0;
	@%p8 bra 	$L__BB1_8;
	cvt.u32.u64 	%r38, %rd15;
	and.b32  	%r39, %r38, 63;
	shl.b64 	%rd48, %rd73, %r39;
	shr.u64 	%rd49, %rd14, 1;
	not.b32 	%r40, %r38;
	and.b32  	%r41, %r40, 63;
	shr.u64 	%rd50, %rd49, %r41;
	or.b64  	%rd73, %rd48, %rd50;
$L__BB1_8:
	mov.b64 	%rd51, -3958705157555305931;
	{
	.reg .u32 %r0, %r1, %r2, %r3, %alo, %ahi, %blo, %bhi;
	mov.b64 	{%alo,%ahi}, %rd73;
	mov.b64 	{%blo,%bhi}, %rd51;
	mul.lo.u32 	%r0, %alo, %blo;
	mul.hi.u32 	%r1, %alo, %blo;
	mad.lo.cc.u32 	%r1, %alo, %bhi, %r1;
	madc.hi.u32 	%r2, %alo, %bhi, 0;
	mad.lo.cc.u32 	%r1, %ahi, %blo, %r1;
	madc.hi.cc.u32 	%r2, %ahi, %blo, %r2;
	madc.hi.u32 	%r3, %ahi, %bhi, 0;
	mad.lo.cc.u32 	%r2, %ahi, %bhi, %r2;
	addc.u32 	%r3, %r3, 0;
	mov.b64 	%rd52, {%r0,%r1};
	mov.b64 	%rd53, {%r2,%r3};
	}
	setp.gt.s64 	%p9, %rd53, 0;
	{
	.reg .u32 %r0, %r1, %r2, %r3, %a0, %a1, %a2, %a3, %b0, %b1, %b2, %b3;
	mov.b64 	{%a0,%a1}, %rd52;
	mov.b64 	{%a2,%a3}, %rd53;
	mov.b64 	{%b0,%b1}, %rd52;
	mov.b64 	{%b2,%b3}, %rd53;
	add.cc.u32 	%r0, %a0, %b0;
	addc.cc.u32 	%r1, %a1, %b1;
	addc.cc.u32 	%r2, %a2, %b2;
	addc.u32 	%r3, %a3, %b3;
	mov.b64 	%rd54, {%r0,%r1};
	mov.b64 	%rd55, {%r2,%r3};
	}
	selp.b64 	%rd56, %rd55, %rd53, %p9;
	selp.s64 	%rd57, -1, 0, %p9;
	sub.s64 	%rd58, %rd57, %rd15;
	cvt.u64.u32 	%rd59, %r17;
	shl.b64 	%rd60, %rd59, 32;
	add.s64 	%rd61, %rd56, 1;
	shr.u64 	%rd62, %rd61, 10;
	add.s64 	%rd63, %rd62, 1;
	shr.u64 	%rd64, %rd63, 1;
	shl.b64 	%rd65, %rd58, 52;
	add.s64 	%rd66, %rd65, %rd64;
	add.s64 	%rd67, %rd66, 4602678819172646912;
	or.b64  	%rd68, %rd67, %rd60;
	mov.b64 	%fd4, %rd68;
$L__BB1_9:
	st.param.f64 	[func_retval0], %fd4;
	st.param.b32 	[func_retval0+8], %r46;
	ret;

}


// ===== COMPILED SASS (sm_100) =====

	.target	sm_100

	.elftype	@"ET_EXEC"


//--------------------- .note.nv.tkinfo           --------------------------
	.section	.note.nv.tkinfo,"",@"SHT_NOTE"
	.sectionflags	@"SHF_NOTE_NV_TKINFO"
	.tkinfo
        /*0018*/ 	.word	0x00000002
        /*0030*/ 	.string	""
        /*0030*/ 	.string	"ptxas"
        /*0030*/ 	.string	"Cuda compilation tools, release 13.0, V13.0.88"
        /*0030*/ 	.string	"Build cuda_13.0.r13.0/compiler.36424714_0"
        /*0030*/ 	.string	"-arch sm_100 -m 64 "



//--------------------- .note.nv.cuinfo           --------------------------
	.section	.note.nv.cuinfo,"",@"SHT_NOTE"
	.sectionflags	@"SHF_NOTE_NV_CUINFO"
        /*0018*/ 	.short	0x0002
        /*001a*/ 	.short	0x0064
        /*001c*/ 	.short	0x0082
	.zero		2


//--------------------- .nv.info                  --------------------------
	.section	.nv.info,"",@"SHT_CUDA_INFO"
	.align	4


	//----- nvinfo : EIATTR_REGCOUNT
	.align		4
        /*0000*/ 	.byte	0x04, 0x2f
        /*0002*/ 	.short	(.L_3 - .L_2)
	.align		4
.L_2:
        /*0004*/ 	.word	index@(_Z18cosine5_2_2__6_6_5PdS_)
        /*0008*/ 	.word	0x0000001c


	//----- nvinfo : EIATTR_FRAME_SIZE
	.align		4
.L_3:
        /*000c*/ 	.byte	0x04, 0x11
        /*000e*/ 	.short	(.L_5 - .L_4)
	.align		4
.L_4:
        /*0010*/ 	.word	index@($_Z18cosine5_2_2__6_6_5PdS_$__internal_trig_reduction_slowpathd)
        /*0014*/ 	.word	0x00000028


	//----- nvinfo : EIATTR_FRAME_SIZE
	.align		4
.L_5:
        /*0018*/ 	.byte	0x04, 0x11
        /*001a*/ 	.short	(.L_7 - .L_6)
	.align		4
.L_6:
        /*001c*/ 	.word	index@(_Z18cosine5_2_2__6_6_5PdS_)
        /*0020*/ 	.word	0x00000028


	//----- nvinfo : EIATTR_MIN_STACK_SIZE
	.align		4
.L_7:
        /*0024*/ 	.byte	0x04, 0x12
        /*0026*/ 	.short	(.L_9 - .L_8)
	.align		4
.L_8:
        /*0028*/ 	.word	index@(_Z18cosine5_2_2__6_6_5PdS_)
        /*002c*/ 	.word	0x00000028
.L_9:


//--------------------- .nv.compat                --------------------------
	.section	.nv.compat,"",@"SHT_CUDA_COMPAT_INFO"
	.align	4
        /*0000*/ 	.byte	0x02, 0x09, 0x00, 0x00, 0x02, 0x02, 0x01, 0x00, 0x02, 0x05, 0x05, 0x00, 0x03, 0x07, 0x01, 0x01
        /*0010*/ 	.byte	0x02, 0x03, 0x00, 0x00, 0x02, 0x06, 0x01, 0x00, 0x04, 0x0b, 0x08, 0x00, 0x01, 0x00, 0x00, 0x00
        /*0020*/ 	.byte	0x00, 0x00, 0x00, 0x00


//--------------------- .nv.info._Z18cosine5_2_2__6_6_5PdS_ --------------------------
	.section	.nv.info._Z18cosine5_2_2__6_6_5PdS_,"",@"SHT_CUDA_INFO"
	.sectionflags	@""
	.align	4


	//----- nvinfo : EIATTR_CUDA_API_VERSION
	.align		4
        /*0000*/ 	.byte	0x04, 0x37
        /*0002*/ 	.short	(.L_11 - .L_10)
.L_10:
        /*0004*/ 	.word	0x00000082


	//----- nvinfo : EIATTR_KPARAM_INFO
	.align		4
.L_11:
        /*0008*/ 	.byte	0x04, 0x17
        /*000a*/ 	.short	(.L_13 - .L_12)
.L_12:
        /*000c*/ 	.word	0x00000000
        /*0010*/ 	.short	0x0001
        /*0012*/ 	.short	0x0008
        /*0014*/ 	.byte	0x00, 0xf5, 0x21, 0x00


	//----- nvinfo : EIATTR_KPARAM_INFO
	.align		4
.L_13:
        /*0018*/ 	.byte	0x04, 0x17
        /*001a*/ 	.short	(.L_15 - .L_14)
.L_14:
        /*001c*/ 	.word	0x00000000
        /*0020*/ 	.short	0x0000
        /*0022*/ 	.short	0x0000
        /*0024*/ 	.byte	0x00, 0xf5, 0x21, 0x00


	//----- nvinfo : EIATTR_SPARSE_MMA_MASK
	.align		4
.L_15:
        /*0028*/ 	.byte	0x03, 0x50
        /*002a*/ 	.short	0x0000


	//----- nvinfo : EIATTR_MAXREG_COUNT
	.align		4
        /*002c*/ 	.byte	0x03, 0x1b
        /*002e*/ 	.short	0x00ff


	//----- nvinfo : EIATTR_MERCURY_ISA_VERSION
	.align		4
        /*0030*/ 	.byte	0x03, 0x5f
        /*0032*/ 	.short	0x0101


	//----- nvinfo : EIATTR_VRC_CTA_INIT_COUNT
	.align		4
        /*0034*/ 	.byte	0x02, 0x4a
	.zero		1
	.zero		1


	//----- nvinfo : EIATTR_EXIT_INSTR_OFFSETS
	.align		4
        /*0038*/ 	.byte	0x04, 0x1c
        /*003a*/ 	.short	(.L_17 - .L_16)


	//   ....[0]....
.L_16:
        /*003c*/ 	.word	0x00000530


	//----- nvinfo : EIATTR_CRS_STACK_SIZE
	.align		4
.L_17:
        /*0040*/ 	.byte	0x04, 0x1e
        /*0042*/ 	.short	(.L_19 - .L_18)
.L_18:
        /*0044*/ 	.word	0x00000000


	//----- nvinfo : EIATTR_CBANK_PARAM_SIZE
	.align		4
.L_19:
        /*0048*/ 	.byte	0x03, 0x19
        /*004a*/ 	.short	0x0010


	//----- nvinfo : EIATTR_PARAM_CBANK
	.align		4
        /*004c*/ 	.byte	0x04, 0x0a
        /*004e*/ 	.short	(.L_21 - .L_20)
	.align		4
.L_20:
        /*0050*/ 	.word	index@(.nv.constant0._Z18cosine5_2_2__6_6_5PdS_)
        /*0054*/ 	.short	0x0380
        /*0056*/ 	.short	0x0010


	//----- nvinfo : EIATTR_SW_WAR
	.align		4
.L_21:
        /*0058*/ 	.byte	0x04, 0x36
        /*005a*/ 	.short	(.L_23 - .L_22)
.L_22:
        /*005c*/ 	.word	0x00000008
.L_23:


//--------------------- .nv.callgraph             --------------------------
	.section	.nv.callgraph,"",@"SHT_CUDA_CALLGRAPH"
	.align	4
	.sectionentsize	8
	.align		4
        /*0000*/ 	.word	0x00000000
	.align		4
        /*0004*/ 	.word	0xffffffff
	.align		4
        /*0008*/ 	.word	0x00000000
	.align		4
        /*000c*/ 	.word	0xfffffffe
	.align		4
        /*0010*/ 	.word	0x00000000
	.align		4
        /*0014*/ 	.word	0xfffffffd
	.align		4
        /*0018*/ 	.word	0x00000000
	.align		4
        /*001c*/ 	.word	0xfffffffc


//--------------------- .nv.constant4             --------------------------
	.section	.nv.constant4,"a",@progbits
	.align	8
	.align		8
.nv.constant4:
        /*0000*/ 	.dword	__cudart_i2opi_d
	.align		8
        /*0008*/ 	.dword	__cudart_sin_cos_coeffs


//--------------------- .text._Z18cosine5_2_2__6_6_5PdS_ --------------------------
	.section	.text._Z18cosine5_2_2__6_6_5PdS_,"ax",@progbits
	.align	128
        .global         _Z18cosine5_2_2__6_6_5PdS_
        .type           _Z18cosine5_2_2__6_6_5PdS_,@function
        .size           _Z18cosine5_2_2__6_6_5PdS_,(.L_x_12 - _Z18cosine5_2_2__6_6_5PdS_)
        .other          _Z18cosine5_2_2__6_6_5PdS_,@"STO_CUDA_ENTRY STV_DEFAULT"
_Z18cosine5_2_2__6_6_5PdS_:
.text._Z18cosine5_2_2__6_6_5PdS_:
[----:B------:R-:W0:Y:S01]  /*0000*/  LDC R1, c[0x0][0x37c] ;  /* 0x0000df00ff017b82 */ /* 0x000e220000000800 */
[----:B------:R-:W1:Y:S01]  /*0010*/  S2R R2, SR_TID.Y ;  /* 0x0000000000027919 */ /* 0x000e620000002200 */
[----:B------:R-:W2:Y:S06]  /*0020*/  LDCU UR6, c[0x0][0x360] ;  /* 0x00006c00ff0677ac */ /* 0x000eac0008000800 */
[----:B------:R-:W3:Y:S01]  /*0030*/  LDC.64 R16, c[0x0][0x388] ;  /* 0x0000e200ff107b82 */ /* 0x000ee20000000a00 */
[----:B0-----:R-:W-:Y:S01]  /*0040*/  VIADD R1, R1, 0xffffffd8 ;  /* 0xffffffd801017836 */ /* 0x001fe20000000000 */
[----:B------:R-:W1:Y:S01]  /*0050*/  S2R R9, SR_TID.X ;  /* 0x0000000000097919 */ /* 0x000e620000002100 */
[----:B------:R-:W2:Y:S01]  /*0060*/  LDCU UR4, c[0x0][0x364] ;  /* 0x00006c80ff0477ac */ /* 0x000ea20008000800 */
[----:B------:R-:W0:Y:S01]  /*0070*/  S2R R0, SR_CTAID.Z ;  /* 0x0000000000007919 */ /* 0x000e220000002700 */
[----:B------:R-:W4:Y:S01]  /*0080*/  LDCU UR5, c[0x0][0x368] ;  /* 0x00006d00ff0577ac */ /* 0x000f220008000800 */
[----:B------:R-:W0:Y:S01]  /*0090*/  S2R R3, SR_CTAID.Y ;  /* 0x0000000000037919 */ /* 0x000e220000002600 */
[----:B------:R-:W5:Y:S01]  /*00a0*/  LDCU UR8, c[0x0][0x370] ;  /* 0x00006e00ff0877ac */ /* 0x000f620008000800 */
[----:B------:R-:W3:Y:S01]  /*00b0*/  S2R R7, SR_TID.Z ;  /* 0x0000000000077919 */ /* 0x000ee20000002300 */
[----:B------:R-:W0:Y:S01]  /*00c0*/  LDCU UR9, c[0x0][0x374] ;  /* 0x00006e80ff0977ac */ /* 0x000e220008000800 */
[----:B------:R-:W5:Y:S01]  /*00d0*/  S2R R5, SR_CTAID.X ;  /* 0x0000000000057919 */ /* 0x000f620000002500 */
[----:B--2---:R-:W-:-:S04]  /*00e0*/  UIMAD UR4, UR6, UR4, URZ ;  /* 0x00000004060472a4 */ /* 0x004fc8000f8e02ff */
[----:B----4-:R-:W-:Y:S01]  /*00f0*/  UIMAD UR5, UR4, UR5, URZ ;  /* 0x00000005040572a4 */ /* 0x010fe2000f8e02ff */
[----:B-1----:R-:W-:Y:S01]  /*0100*/  IMAD R2, R2, UR6, R9 ;  /* 0x0000000602027c24 */ /* 0x002fe2000f8e0209 */
[----:B------:R-:W1:Y:S01]  /*0110*/  LDCU.64 UR6, c[0x0][0x358] ;  /* 0x00006b00ff0677ac */ /* 0x000e620008000a00 */
[----:B0-----:R-:W-:Y:S02]  /*0120*/  IMAD R0, R0, UR9, R3 ;  /* 0x0000000900007c24 */ /* 0x001fe4000f8e0203 */
[----:B---3--:R-:W-:Y:S02]  /*0130*/  IMAD R3, R7, UR4, R2 ;  /* 0x0000000407037c24 */ /* 0x008fe4000f8e0202 */
[----:B-----5:R-:W-:-:S04]  /*0140*/  IMAD R0, R0, UR8, R5 ;  /* 0x0000000800007c24 */ /* 0x020fc8000f8e0205 */
[----:B------:R-:W-:-:S04]  /*0150*/  IMAD R10, R0, UR5, R3 ;  /* 0x00000005000a7c24 */ /* 0x000fc8000f8e0203 */
[----:B------:R-:W-:-:S06]  /*0160*/  IMAD.WIDE R16, R10, 0x8, R16 ;  /* 0x000000080a107825 */ /* 0x000fcc00078e0210 */
[----:B-1----:R-:W2:Y:S01]  /*0170*/  LDG.E.64 R16, desc[UR6][R16.64] ;  /* 0x0000000610107981 */ /* 0x002ea2000c1e1b00 */
[----:B------:R-:W-:Y:S01]  /*0180*/  BSSY.RECONVERGENT B1, `(.L_x_0) ;  /* 0x000001a000017945 */ /* 0x000fe20003800200 */
[----:B--2---:R-:W-:-:S14]  /*0190*/  DSETP.NEU.AND P0, PT, |R16|, +INF , PT ;  /* 0x7ff000001000742a */ /* 0x004fdc0003f0d200 */
[----:B------:R-:W-:Y:S01]  /*01a0*/  @!P0 DMUL R2, RZ, R16 ;  /* 0x00000010ff028228 */ /* 0x000fe20000000000 */
[----:B------:R-:W-:Y:S01]  /*01b0*/  @!P0 IMAD.MOV.U32 R0, RZ, RZ, 0x1 ;  /* 0x00000001ff008424 */ /* 0x000fe200078e00ff */
[----:B------:R-:W-:Y:S09]  /*01c0*/  @!P0 BRA `(.L_x_1) ;  /* 0x0000000000548947 */ /* 0x000ff20003800000 */
[----:B------:R-:W-:Y:S01]  /*01d0*/  UMOV UR4, 0x6dc9c883 ;  /* 0x6dc9c88300047882 */ /* 0x000fe20000000000 */
[----:B------:R-:W-:Y:S01]  /*01e0*/  UMOV UR5, 0x3fe45f30 ;  /* 0x3fe45f3000057882 */ /* 0x000fe20000000000 */
[C---:B------:R-:W-:Y:S01]  /*01f0*/  DSETP.GE.AND P0, PT, |R16|.reuse, 2.14748364800000000000e+09, PT ;  /* 0x41e000001000742a */ /* 0x040fe20003f06200 */
[----:B------:R-:W-:Y:S01]  /*0200*/  BSSY.RECONVERGENT B0, `(.L_x_2) ;  /* 0x0000010000007945 */ /* 0x000fe20003800200 */
[----:B------:R-:W-:Y:S01]  /*0210*/  DMUL R4, R16, UR4 ;  /* 0x0000000410047c28 */ /* 0x000fe20008000000 */
[----:B------:R-:W-:Y:S01]  /*0220*/  UMOV UR4, 0x54442d18 ;  /* 0x54442d1800047882 */ /* 0x000fe20000000000 */
[----:B------:R-:W-:-:S04]  /*0230*/  UMOV UR5, 0x3ff921fb ;  /* 0x3ff921fb00057882 */ /* 0x000fc80000000000 */
[----:B------:R-:W0:Y:S08]  /*0240*/  F2I.F64 R0, R4 ;  /* 0x0000000400007311 */ /* 0x000e300000301100 */
[----:B0-----:R-:W0:Y:S02]  /*0250*/  I2F.F64 R2, R0 ;  /* 0x0000000000027312 */ /* 0x001e240000201c00 */
[----:B0-----:R-:W-:Y:S01]  /*0260*/  DFMA R6, R2, -UR4, R16 ;  /* 0x8000000402067c2b */ /* 0x001fe20008000010 */
[----:B------:R-:W-:Y:S01]  /*0270*/  UMOV UR4, 0x33145c00 ;  /* 0x33145c0000047882 */ /* 0x000fe20000000000 */
[----:B------:R-:W-:-:S06]  /*0280*/  UMOV UR5, 0x3c91a626 ;  /* 0x3c91a62600057882 */ /* 0x000fcc0000000000 */
[----:B------:R-:W-:Y:S01]  /*0290*/  DFMA R6, R2, -UR4, R6 ;  /* 0x8000000402067c2b */ /* 0x000fe20008000006 */
[----:B------:R-:W-:Y:S01]  /*02a0*/  UMOV UR4, 0x252049c0 ;  /* 0x252049c000047882 */ /* 0x000fe20000000000 */
[----:B------:R-:W-:-:S06]  /*02b0*/  UMOV UR5, 0x397b839a ;  /* 0x397b839a00057882 */ /* 0x000fcc0000000000 */
[----:B------:R-:W-:Y:S01]  /*02c0*/  DFMA R2, R2, -UR4, R6 ;  /* 0x8000000402027c2b */ /* 0x000fe20008000006 */
[----:B------:R-:W-:Y:S10]  /*02d0*/  @!P0 BRA `(.L_x_3) ;  /* 0x0000000000088947 */ /* 0x000ff40003800000 */
[----:B------:R-:W-:-:S07]  /*02e0*/  MOV R12, 0x300 ;  /* 0x00000300000c7802 */ /* 0x000fce0000000f00 */
[----:B------:R-:W-:Y:S05]  /*02f0*/  CALL.REL.NOINC `($_Z18cosine5_2_2__6_6_5PdS_$__internal_trig_reduction_slowpathd) ;  /* 0x0000000000907944 */ /* 0x000fea0003c00000 */
.L_x_3:
[----:B------:R-:W-:Y:S05]  /*0300*/  BSYNC.RECONVERGENT B0 ;  /* 0x0000000000007941 */ /* 0x000fea0003800200 */
.L_x_2:
[----:B------:R-:W-:-:S07]  /*0310*/  VIADD R0, R0, 0x1 ;  /* 0x0000000100007836 */ /* 0x000fce0000000000 */
.L_x_1:
[----:B------:R-:W-:Y:S05]  /*0320*/  BSYNC.RECONVERGENT B1 ;  /* 0x0000000000017941 */ /* 0x000fea0003800200 */
.L_x_0:
[----:B------:R-:W0:Y:S01]  /*0330*/  LDCU.64 UR4, c[0x4][0x8] ;  /* 0x01000100ff0477ac */ /* 0x000e220008000a00 */
[----:B------:R-:W-:-:S05]  /*0340*/  IMAD.SHL.U32 R4, R0, 0x40, RZ ;  /* 0x0000004000047824 */ /* 0x000fca00078e00ff */
[----:B------:R-:W-:-:S04]  /*0350*/  LOP3.LUT R4, R4, 0x40, RZ, 0xc0, !PT ;  /* 0x0000004004047812 */ /* 0x000fc800078ec0ff */
[----:B0-----:R-:W-:-:S05]  /*0360*/  IADD3 R20, P0, PT, R4, UR4, RZ ;  /* 0x0000000404147c10 */ /* 0x001fca000ff1e0ff */
[----:B------:R-:W-:-:S05]  /*0370*/  IMAD.X R21, RZ, RZ, UR5, P0 ;  /* 0x00000005ff157e24 */ /* 0x000fca00080e06ff */
[----:B------:R-:W2:Y:S04]  /*0380*/  LDG.E.128.CONSTANT R16, desc[UR6][R20.64] ;  /* 0x0000000614107981 */ /* 0x000ea8000c1e9d00 */
[----:B------:R-:W3:Y:S04]  /*0390*/  LDG.E.128.CONSTANT R12, desc[UR6][R20.64+0x10] ;  /* 0x00001006140c7981 */ /* 0x000ee8000c1e9d00 */
[----:B------:R-:W4:Y:S01]  /*03a0*/  LDG.E.128.CONSTANT R4, desc[UR6][R20.64+0x20] ;  /* 0x0000200614047981 */ /* 0x000f22000c1e9d00 */
[----:B------:R-:W-:Y:S01]  /*03b0*/  LOP3.LUT R8, R0, 0x1, RZ, 0xc0, !PT ;  /* 0x0000000100087812 */ /* 0x000fe200078ec0ff */
[----:B------:R-:W-:-:S02]  /*03c0*/  IMAD.MOV.U32 R22, RZ, RZ, 0x20fd8164 ;  /* 0x20fd8164ff167424 */ /* 0x000fc400078e00ff */
[----:B------:R-:W-:Y:S01]  /*03d0*/  IMAD.MOV.U32 R11, RZ, RZ, 0x3da8ff83 ;  /* 0x3da8ff83ff0b7424 */ /* 0x000fe200078e00ff */
[----:B------:R-:W-:Y:S01]  /*03e0*/  ISETP.NE.U32.AND P0, PT, R8, 0x1, PT ;  /* 0x000000010800780c */ /* 0x000fe20003f05070 */
[----:B------:R-:W-:-:S03]  /*03f0*/  DMUL R8, R2, R2 ;  /* 0x0000000202087228 */ /* 0x000fc60000000000 */
[----:B------:R-:W-:Y:S02]  /*0400*/  FSEL R22, R22, -8.06006814911005101289e+34, !P0 ;  /* 0xf9785eba16167808 */ /* 0x000fe40004000000 */
[----:B------:R-:W-:-:S06]  /*0410*/  FSEL R23, -R11, 0.11223486810922622681, !P0 ;  /* 0x3de5db650b177808 */ /* 0x000fcc0004000100 */
[----:B--2---:R-:W-:-:S08]  /*0420*/  DFMA R16, R8, R22, R16 ;  /* 0x000000160810722b */ /* 0x004fd00000000010 */
[----:B------:R-:W-:-:S08]  /*0430*/  DFMA R16, R8, R16, R18 ;  /* 0x000000100810722b */ /* 0x000fd00000000012 */
[----:B---3--:R-:W-:-:S08]  /*0440*/  DFMA R12, R8, R16, R12 ;  /* 0x00000010080c722b */ /* 0x008fd0000000000c */
[----:B------:R-:W-:-:S08]  /*0450*/  DFMA R12, R8, R12, R14 ;  /* 0x0000000c080c722b */ /* 0x000fd0000000000e */
[----:B----4-:R-:W-:-:S08]  /*0460*/  DFMA R4, R8, R12, R4 ;  /* 0x0000000c0804722b */ /* 0x010fd00000000004 */
[----:B------:R-:W-:Y:S01]  /*0470*/  DFMA R4, R8, R4, R6 ;  /* 0x000000040804722b */ /* 0x000fe20000000006 */
[----:B------:R-:W0:Y:S07]  /*0480*/  LDC.64 R6, c[0x0][0x380] ;  /* 0x0000e000ff067b82 */ /* 0x000e2e0000000a00 */
[----:B------:R-:W-:Y:S02]  /*0490*/  DFMA R2, R4, R2, R2 ;  /* 0x000000020402722b */ /* 0x000fe40000000002 */
[----:B------:R-:W-:-:S10]  /*04a0*/  DFMA R4, R8, R4, 1 ;  /* 0x3ff000000804742b */ /* 0x000fd40000000004 */
[----:B------:R-:W-:Y:S02]  /*04b0*/  FSEL R4, R4, R2, !P0 ;  /* 0x0000000204047208 */ /* 0x000fe40004000000 */
[----:B------:R-:W-:Y:S02]  /*04c0*/  FSEL R5, R5, R3, !P0 ;  /* 0x0000000305057208 */ /* 0x000fe40004000000 */
[----:B------:R-:W-:Y:S01]  /*04d0*/  LOP3.LUT P0, RZ, R0, 0x2, RZ, 0xc0, !PT ;  /* 0x0000000200ff7812 */ /* 0x000fe2000780c0ff */
[----:B0-----:R-:W-:-:S03]  /*04e0*/  IMAD.WIDE R10, R10, 0x8, R6 ;  /* 0x000000080a0a7825 */ /* 0x001fc600078e0206 */
[----:B------:R-:W-:-:S10]  /*04f0*/  DADD R2, RZ, -R4 ;  /* 0x00000000ff027229 */ /* 0x000fd40000000804 */
[----:B------:R-:W-:Y:S02]  /*0500*/  FSEL R2, R4, R2, !P0 ;  /* 0x0000000204027208 */ /* 0x000fe40004000000 */
[----:B------:R-:W-:-:S05]  /*0510*/  FSEL R3, R5, R3, !P0 ;  /* 0x0000000305037208 */ /* 0x000fca0004000000 */
[----:B------:R-:W-:Y:S01]  /*0520*/  STG.E.64 desc[UR6][R10.64], R2 ;  /* 0x000000020a007986 */ /* 0x000fe2000c101b06 */
[----:B------:R-:W-:Y:S05]  /*0530*/  EXIT ;  /* 0x000000000000794d */ /* 0x000fea0003800000 */
        .type           $_Z18cosine5_2_2__6_6_5PdS_$__internal_trig_reduction_slowpathd,@function
        .size           $_Z18cosine5_2_2__6_6_5PdS_$__internal_trig_reduction_slowpathd,(.L_x_12 - $_Z18cosine5_2_2__6_6_5PdS_$__internal_trig_reduction_slowpathd)
$_Z18cosine5_2_2__6_6_5PdS_$__internal_trig_reduction_slowpathd:
[--C-:B------:R-:W-:Y:S01]  /*0540*/  SHF.R.U32.HI R6, RZ, 0x14, R17.reuse ;  /* 0x00000014ff067819 */ /* 0x100fe20000011611 */
[----:B------:R-:W-:Y:S02]  /*0550*/  IMAD.MOV.U32 R11, RZ, RZ, R16 ;  /* 0x000000ffff0b7224 */ /* 0x000fe400078e0010 */
[----:B------:R-:W-:Y:S01]  /*0560*/  IMAD.MOV.U32 R14, RZ, RZ, R17 ;  /* 0x000000ffff0e7224 */ /* 0x000fe200078e0011 */
[----:B------:R-:W-:Y:S01]  /*0570*/  LOP3.LUT R0, R6, 0x7ff, RZ, 0xc0, !PT ;  /* 0x000007ff06007812 */ /* 0x000fe200078ec0ff */
[----:B------:R-:W-:-:S03]  /*0580*/  IMAD.MOV.U32 R4, RZ, RZ, RZ ;  /* 0x000000ffff047224 */ /* 0x000fc600078e00ff */
[----:B------:R-:W-:-:S13]  /*0590*/  ISETP.NE.AND P0, PT, R0, 0x7ff, PT ;  /* 0x000007ff0000780c */ /* 0x000fda0003f05270 */
[----:B------:R-:W-:Y:S05]  /*05a0*/  @!P0 BRA `(.L_x_4) ;  /* 0x0000000800488947 */ /* 0x000fea0003800000 */
[----:B------:R-:W-:Y:S01]  /*05b0*/  VIADD R0, R0, 0xfffffc00 ;  /* 0xfffffc0000007836 */ /* 0x000fe20000000000 */
[----:B------:R-:W-:Y:S01]  /*05c0*/  BSSY.RECONVERGENT B2, `(.L_x_5) ;  /* 0x000002f000027945 */ /* 0x000fe20003800200 */
[----:B------:R-:W-:-:S03]  /*05d0*/  CS2R R18, SRZ ;  /* 0x0000000000127805 */ /* 0x000fc6000001ff00 */
[----:B------:R-:W-:Y:S02]  /*05e0*/  SHF.R.U32.HI R7, RZ, 0x6, R0 ;  /* 0x00000006ff077819 */ /* 0x000fe40000011600 */
[----:B------:R-:W-:Y:S02]  /*05f0*/  ISETP.GE.U32.AND P0, PT, R0, 0x80, PT ;  /* 0x000000800000780c */ /* 0x000fe40003f06070 */
[C---:B------:R-:W-:Y:S02]  /*0600*/  IADD3 R0, PT, PT, -R7.reuse, 0x13, RZ ;  /* 0x0000001307007810 */ /* 0x040fe40007ffe1ff */
[----:B------:R-:W-:Y:S02]  /*0610*/  IADD3 R21, PT, PT, -R7, 0xf, RZ ;  /* 0x0000000f07157810 */ /* 0x000fe40007ffe1ff */
[----:B------:R-:W-:-:S04]  /*0620*/  SEL R0, R0, 0x12, P0 ;  /* 0x0000001200007807 */ /* 0x000fc80000000000 */
[----:B------:R-:W-:-:S13]  /*0630*/  ISETP.GE.AND P0, PT, R21, R0, PT ;  /* 0x000000001500720c */ /* 0x000fda0003f06270 */
[----:B------:R-:W-:Y:S05]  /*0640*/  @P0 BRA `(.L_x_6) ;  /* 0x0000000000980947 */ /* 0x000fea0003800000 */
[----:B------:R-:W0:Y:S01]  /*0650*/  LDC.64 R8, c[0x0][0x358] ;  /* 0x0000d600ff087b82 */ /* 0x000e220000000a00 */
[C---:B------:R-:W-:Y:S01]  /*0660*/  SHF.L.U64.HI R13, R11.reuse, 0xb, R14 ;  /* 0x0000000b0b0d7819 */ /* 0x040fe2000001020e */
[----:B------:R-:W-:Y:S01]  /*0670*/  BSSY.RECONVERGENT B3, `(.L_x_7) ;  /* 0x0000022000037945 */ /* 0x000fe20003800200 */
[----:B------:R-:W-:Y:S01]  /*0680*/  IMAD.SHL.U32 R11, R11, 0x800, RZ ;  /* 0x000008000b0b7824 */ /* 0x000fe200078e00ff */
[----:B------:R-:W-:Y:S01]  /*0690*/  IADD3 R15, PT, PT, RZ, -R7, -R0 ;  /* 0x80000007ff0f7210 */ /* 0x000fe20007ffe800 */
[----:B------:R-:W-:Y:S01]  /*06a0*/  IMAD.MOV.U32 R14, RZ, RZ, RZ ;  /* 0x000000ffff0e7224 */ /* 0x000fe200078e00ff */
[----:B------:R-:W-:Y:S02]  /*06b0*/  CS2R R18, SRZ ;  /* 0x0000000000127805 */ /* 0x000fe4000001ff00 */
[----:B------:R-:W-:Y:S01]  /*06c0*/  LOP3.LUT R13, R13, 0x80000000, RZ, 0xfc, !PT ;  /* 0x800000000d0d7812 */ /* 0x000fe200078efcff */
[----:B------:R-:W1:Y:S06]  /*06d0*/  LDC.64 R2, c[0x4][RZ] ;  /* 0x01000000ff027b82 */ /* 0x000e6c0000000a00 */
.L_x_8:
[----:B0-----:R-:W-:Y:S01]  /*06e0*/  R2UR UR4, R8 ;  /* 0x00000000080472ca */ /* 0x001fe200000e0000 */
[----:B-1----:R-:W-:Y:S01]  /*06f0*/  IMAD.WIDE R4, R21, 0x8, R2 ;  /* 0x0000000815047825 */ /* 0x002fe200078e0202 */
[----:B------:R-:W-:-:S13]  /*0700*/  R2UR UR5, R9 ;  /* 0x00000000090572ca */ /* 0x000fda00000e0000 */
[----:B------:R-:W2:Y:S01]  /*0710*/  LDG.E.64.CONSTANT R4, desc[UR4][R4.64] ;  /* 0x0000000404047981 */ /* 0x000ea2000c1e9b00 */
[----:B------:R-:W-:Y:S02]  /*0720*/  VIADD R15, R15, 0x1 ;  /* 0x000000010f0f7836 */ /* 0x000fe40000000000 */
[----:B------:R-:W-:Y:S02]  /*0730*/  VIADD R21, R21, 0x1 ;  /* 0x0000000115157836 */ /* 0x000fe40000000000 */
[----:B--2---:R-:W-:-:S04]  /*0740*/  IMAD.WIDE.U32 R18, P2, R4, R11, R18 ;  /* 0x0000000b04127225 */ /* 0x004fc80007840012 */
[----:B------:R-:W-:Y:S02]  /*0750*/  IMAD R23, R4, R13, RZ ;  /* 0x0000000d04177224 */ /* 0x000fe400078e02ff */
[CC--:B------:R-:W-:Y:S02]  /*0760*/  IMAD R16, R5.reuse, R11.reuse, RZ ;  /* 0x0000000b05107224 */ /* 0x0c0fe400078e02ff */
[----:B------:R-:W-:Y:S01]  /*0770*/  IMAD.HI.U32 R25, R5, R11, RZ ;  /* 0x0000000b05197227 */ /* 0x000fe200078e00ff */
[----:B------:R-:W-:-:S03]  /*0780*/  IADD3 R19, P0, PT, R23, R19, RZ ;  /* 0x0000001317137210 */ /* 0x000fc60007f1e0ff */
[----:B------:R-:W-:Y:S01]  /*0790*/  IMAD R23, R14, 0x8, R1 ;  /* 0x000000080e177824 */ /* 0x000fe200078e0201 */
[----:B------:R-:W-:Y:S01]  /*07a0*/  IADD3 R19, P1, PT, R16, R19, RZ ;  /* 0x0000001310137210 */ /* 0x000fe20007f3e0ff */
[----:B------:R-:W-:-:S04]  /*07b0*/  IMAD.HI.U32 R16, R4, R13, RZ ;  /* 0x0000000d04107227 */ /* 0x000fc800078e00ff */
[----:B------:R-:W-:Y:S01]  /*07c0*/  IMAD.X R4, RZ, RZ, R16, P2 ;  /* 0x000000ffff047224 */ /* 0x000fe200010e0610 */
[----:B------:R0:W-:Y:S01]  /*07d0*/  STL.64 [R23], R18 ;  /* 0x0000001217007387 */ /* 0x0001e20000100a00 */
[----:B------:R-:W-:-:S03]  /*07e0*/  IMAD.HI.U32 R16, R5, R13, RZ ;  /* 0x0000000d05107227 */ /* 0x000fc600078e00ff */
[----:B------:R-:W-:Y:S01]  /*07f0*/  IADD3.X R4, P0, PT, R25, R4, RZ, P0, !PT ;  /* 0x0000000419047210 */ /* 0x000fe2000071e4ff */
[----:B------:R-:W-:Y:S02]  /*0800*/  IMAD R5, R5, R13, RZ ;  /* 0x0000000d05057224 */ /* 0x000fe400078e02ff */
[----:B------:R-:W-:-:S03]  /*0810*/  VIADD R14, R14, 0x1 ;  /* 0x000000010e0e7836 */ /* 0x000fc60000000000 */
[----:B------:R-:W-:Y:S01]  /*0820*/  IADD3.X R5, P1, PT, R5, R4, RZ, P1, !PT ;  /* 0x0000000405057210 */ /* 0x000fe20000f3e4ff */
[----:B------:R-:W-:Y:S01]  /*0830*/  IMAD.X R4, RZ, RZ, R16, P0 ;  /* 0x000000ffff047224 */ /* 0x000fe200000e0610 */
[----:B------:R-:W-:-:S03]  /*0840*/  ISETP.NE.AND P0, PT, R15, -0xf, PT ;  /* 0xfffffff10f00780c */ /* 0x000fc60003f05270 */
[----:B------:R-:W-:Y:S02]  /*0850*/  IMAD.X R4, RZ, RZ, R4, P1 ;  /* 0x000000ffff047224 */ /* 0x000fe400008e0604 */
[----:B0-----:R-:W-:Y:S02]  /*0860*/  IMAD.MOV.U32 R18, RZ, RZ, R5 ;  /* 0x000000ffff127224 */ /* 0x001fe400078e0005 */
[----:B------:R-:W-:-:S06]  /*0870*/  IMAD.MOV.U32 R19, RZ, RZ, R4 ;  /* 0x000000ffff137224 */ /* 0x000fcc00078e0004 */
[----:B------:R-:W-:Y:S05]  /*0880*/  @P0 BRA `(.L_x_8) ;  /* 0xfffffffc00940947 */ /* 0x000fea000383ffff */
[----:B------:R-:W-:Y:S05]  /*0890*/  BSYNC.RECONVERGENT B3 ;  /* 0x0000000000037941 */ /* 0x000fea0003800200 */
.L_x_7:
[----:B------:R-:W-:-:S07]  /*08a0*/  IMAD.MOV.U32 R21, RZ, RZ, R0 ;  /* 0x000000ffff157224 */ /* 0x000fce00078e0000 */
.L_x_6:
[----:B------:R-:W-:Y:S05]  /*08b0*/  BSYNC.RECONVERGENT B2 ;  /* 0x0000000000027941 */ /* 0x000fea0003800200 */
.L_x_5:
[----:B------:R-:W-:Y:S01]  /*08c0*/  LOP3.LUT P0, R23, R6, 0x3f, RZ, 0xc0, !PT ;  /* 0x0000003f06177812 */ /* 0x000fe2000780c0ff */
[----:B------:R-:W-:-:S04]  /*08d0*/  IMAD.IADD R0, R7, 0x1, R21 ;  /* 0x0000000107007824 */ /* 0x000fc800078e0215 */
[----:B------:R-:W-:-:S05]  /*08e0*/  IMAD.U32 R21, R0, 0x8, R1 ;  /* 0x0000000800157824 */ /* 0x000fca00078e0001 */
[----:B------:R0:W-:Y:S04]  /*08f0*/  STL.64 [R21+-0x78], R18 ;  /* 0xffff881215007387 */ /* 0x0001e80000100a00 */
[----:B------:R-:W2:Y:S04]  /*0900*/  @P0 LDL.64 R8, [R1+0x8] ;  /* 0x0000080001080983 */ /* 0x000ea80000100a00 */
[----:B------:R-:W3:Y:S04]  /*0910*/  LDL.64 R2, [R1+0x10] ;  /* 0x0000100001027983 */ /* 0x000ee80000100a00 */
[----:B------:R-:W4:Y:S01]  /*0920*/  LDL.64 R4, [R1+0x18] ;  /* 0x0000180001047983 */ /* 0x000f220000100a00 */
[----:B------:R-:W-:Y:S01]  /*0930*/  @P0 LOP3.LUT R0, R6, 0x3f, RZ, 0xc, !PT ;  /* 0x0000003f06000812 */ /* 0x000fe200078e0cff */
[----:B------:R-:W-:Y:S01]  /*0940*/  BSSY.RECONVERGENT B2, `(.L_x_9) ;  /* 0x0000034000027945 */ /* 0x000fe20003800200 */
[----:B--2---:R-:W-:-:S02]  /*0950*/  @P0 SHF.R.U64 R7, R8, 0x1, R9 ;  /* 0x0000000108070819 */ /* 0x004fc40000001209 */
[----:B------:R-:W-:Y:S02]  /*0960*/  @P0 SHF.R.U32.HI R9, RZ, 0x1, R9 ;  /* 0x00000001ff090819 */ /* 0x000fe40000011609 */
[CC--:B---3--:R-:W-:Y:S02]  /*0970*/  @P0 SHF.L.U32 R11, R2.reuse, R23.reuse, RZ ;  /* 0x00000017020b0219 */ /* 0x0c8fe400000006ff */
[----:B------:R-:W-:Y:S02]  /*0980*/  @P0 SHF.R.U64 R6, R7, R0, R9 ;  /* 0x0000000007060219 */ /* 0x000fe40000001209 */
[--C-:B------:R-:W-:Y:S02]  /*0990*/  @P0 SHF.R.U32.HI R15, RZ, 0x1, R3.reuse ;  /* 0x00000001ff0f0819 */ /* 0x100fe40000011603 */
[C-C-:B------:R-:W-:Y:S02]  /*09a0*/  @P0 SHF.R.U64 R13, R2.reuse, 0x1, R3.reuse ;  /* 0x00000001020d0819 */ /* 0x140fe40000001203 */
[----:B------:R-:W-:-:S02]  /*09b0*/  @P0 SHF.L.U64.HI R8, R2, R23, R3 ;  /* 0x0000001702080219 */ /* 0x000fc40000010203 */
[----:B------:R-:W-:Y:S02]  /*09c0*/  @P0 SHF.R.U32.HI R7, RZ, R0, R9 ;  /* 0x00000000ff070219 */ /* 0x000fe40000011609 */
[----:B------:R-:W-:Y:S02]  /*09d0*/  @P0 LOP3.LUT R2, R11, R6, RZ, 0xfc, !PT ;  /* 0x000000060b020212 */ /* 0x000fe400078efcff */
[----:B----4-:R-:W-:Y:S02]  /*09e0*/  @P0 SHF.L.U32 R9, R4, R23, RZ ;  /* 0x0000001704090219 */ /* 0x010fe400000006ff */
[----:B------:R-:W-:Y:S02]  /*09f0*/  @P0 SHF.R.U64 R14, R13, R0, R15 ;  /* 0x000000000d0e0219 */ /* 0x000fe4000000120f */
[----:B------:R-:W-:Y:S01]  /*0a00*/  @P0 LOP3.LUT R3, R8, R7, RZ, 0xfc, !PT ;  /* 0x0000000708030212 */ /* 0x000fe200078efcff */
[----:B------:R-:W-:Y:S01]  /*0a10*/  IMAD.SHL.U32 R8, R2, 0x4, RZ ;  /* 0x0000000402087824 */ /* 0x000fe200078e00ff */
[----:B------:R-:W-:-:S02]  /*0a20*/  @P0 SHF.L.U64.HI R23, R4, R23, R5 ;  /* 0x0000001704170219 */ /* 0x000fc40000010205 */
[----:B------:R-:W-:Y:S02]  /*0a30*/  @P0 LOP3.LUT R4, R9, R14, RZ, 0xfc, !PT ;  /* 0x0000000e09040212 */ /* 0x000fe400078efcff */
[----:B------:R-:W-:Y:S02]  /*0a40*/  @P0 SHF.R.U32.HI R0, RZ, R0, R15 ;  /* 0x00000000ff000219 */ /* 0x000fe4000001160f */
[----:B------:R-:W-:Y:S02]  /*0a50*/  SHF.L.U64.HI R9, R2, 0x2, R3 ;  /* 0x0000000202097819 */ /* 0x000fe40000010203 */
[----:B------:R-:W-:Y:S02]  /*0a60*/  @P0 LOP3.LUT R5, R23, R0, RZ, 0xfc, !PT ;  /* 0x0000000017050212 */ /* 0x000fe400078efcff */
[----:B------:R-:W-:Y:S02]  /*0a70*/  SHF.L.W.U32.HI R3, R3, 0x2, R4 ;  /* 0x0000000203037819 */ /* 0x000fe40000010e04 */
[----:B------:R-:W-:-:S02]  /*0a80*/  IADD3 RZ, P0, PT, RZ, -R8, RZ ;  /* 0x80000008ffff7210 */ /* 0x000fc40007f1e0ff */
[----:B------:R-:W-:Y:S02]  /*0a90*/  LOP3.LUT R0, RZ, R9, RZ, 0x33, !PT ;  /* 0x00000009ff007212 */ /* 0x000fe400078e33ff */
[----:B------:R-:W-:Y:S02]  /*0aa0*/  SHF.L.W.U32.HI R4, R4, 0x2, R5 ;  /* 0x0000000204047819 */ /* 0x000fe40000010e05 */
[----:B------:R-:W-:Y:S02]  /*0ab0*/  LOP3.LUT R2, RZ, R3, RZ, 0x33, !PT ;  /* 0x00000003ff027212 */ /* 0x000fe400078e33ff */
[----:B------:R-:W-:Y:S02]  /*0ac0*/  IADD3.X R6, P0, PT, RZ, R0, RZ, P0, !PT ;  /* 0x00000000ff067210 */ /* 0x000fe4000071e4ff */
[----:B------:R-:W-:Y:S02]  /*0ad0*/  LOP3.LUT R7, RZ, R4, RZ, 0x33, !PT ;  /* 0x00000004ff077212 */ /* 0x000fe400078e33ff */
[----:B------:R-:W-:-:S02]  /*0ae0*/  IADD3.X R0, P1, PT, RZ, R2, RZ, P0, !PT ;  /* 0x00000002ff007210 */ /* 0x000fc4000073e4ff */
[----:B------:R-:W-:-:S03]  /*0af0*/  ISETP.GT.U32.AND P2, PT, R3, -0x1, PT ;  /* 0xffffffff0300780c */ /* 0x000fc60003f44070 */
[----:B------:R-:W-:Y:S01]  /*0b00*/  IMAD.X R7, RZ, RZ, R7, P1 ;  /* 0x000000ffff077224 */ /* 0x000fe200008e0607 */
[----:B------:R-:W-:-:S04]  /*0b10*/  ISETP.GT.AND.EX P0, PT, R4, -0x1, PT, P2 ;  /* 0xffffffff0400780c */ /* 0x000fc80003f04320 */
[----:B------:R-:W-:Y:S02]  /*0b20*/  SEL R2, R4, R7, P0 ;  /* 0x0000000704027207 */ /* 0x000fe40000000000 */
[----:B------:R-:W-:Y:S02]  /*0b30*/  SEL R13, R3, R0, P0 ;  /* 0x00000000030d7207 */ /* 0x000fe40000000000 */
[----:B------:R-:W-:Y:S02]  /*0b40*/  ISETP.NE.U32.AND P1, PT, R2, RZ, PT ;  /* 0x000000ff0200720c */ /* 0x000fe40003f25070 */
[----:B------:R-:W-:Y:S02]  /*0b50*/  SEL R9, R9, R6, P0 ;  /* 0x0000000609097207 */ /* 0x000fe40000000000 */
[----:B------:R-:W-:Y:S01]  /*0b60*/  SEL R3, R13, R2, !P1 ;  /* 0x000000020d037207 */ /* 0x000fe20004800000 */
[----:B------:R-:W-:-:S05]  /*0b70*/  @!P0 IMAD.MOV R8, RZ, RZ, -R8 ;  /* 0x000000ffff088224 */ /* 0x000fca00078e0a08 */
[----:B------:R-:W1:Y:S02]  /*0b80*/  FLO.U32 R3, R3 ;  /* 0x0000000300037300 */ /* 0x000e6400000e0000 */
[C---:B-1----:R-:W-:Y:S02]  /*0b90*/  IADD3 R7, PT, PT, -R3.reuse, 0x1f, RZ ;  /* 0x0000001f03077810 */ /* 0x042fe40007ffe1ff */
[----:B------:R-:W-:-:S03]  /*0ba0*/  IADD3 R0, PT, PT, -R3, 0x3f, RZ ;  /* 0x0000003f03007810 */ /* 0x000fc60007ffe1ff */
[----:B------:R-:W-:-:S05]  /*0bb0*/  @P1 IMAD.MOV R0, RZ, RZ, R7 ;  /* 0x000000ffff001224 */ /* 0x000fca00078e0207 */
[----:B------:R-:W-:-:S13]  /*0bc0*/  ISETP.NE.AND P1, PT, R0, RZ, PT ;  /* 0x000000ff0000720c */ /* 0x000fda0003f25270 */
[----:B0-----:R-:W-:Y:S05]  /*0bd0*/  @!P1 BRA `(.L_x_10) ;  /* 0x0000000000289947 */ /* 0x001fea0003800000 */
[--C-:B------:R-:W-:Y:S02]  /*0be0*/  SHF.R.U64 R7, R8, 0x1, R9.reuse ;  /* 0x0000000108077819 */ /* 0x100fe40000001209 */
[C---:B------:R-:W-:Y:S02]  /*0bf0*/  LOP3.LUT R3, R0.reuse, 0x3f, RZ, 0xc0, !PT ;  /* 0x0000003f00037812 */ /* 0x040fe400078ec0ff */
[----:B------:R-:W-:Y:S02]  /*0c00*/  SHF.R.U32.HI R9, RZ, 0x1, R9 ;  /* 0x00000001ff097819 */ /* 0x000fe40000011609 */
[----:B------:R-:W-:Y:S02]  /*0c10*/  LOP3.LUT R6, R0, 0x3f, RZ, 0xc, !PT ;  /* 0x0000003f00067812 */ /* 0x000fe400078e0cff */
[CC--:B------:R-:W-:Y:S02]  /*0c20*/  SHF.L.U64.HI R11, R13.reuse, R3.reuse, R2 ;  /* 0x000000030d0b7219 */ /* 0x0c0fe40000010202 */
[----:B------:R-:W-:-:S02]  /*0c30*/  SHF.L.U32 R3, R13, R3, RZ ;  /* 0x000000030d037219 */ /* 0x000fc400000006ff */
[-CC-:B------:R-:W-:Y:S02]  /*0c40*/  SHF.R.U64 R2, R7, R6.reuse, R9.reuse ;  /* 0x0000000607027219 */ /* 0x180fe40000001209 */
[----:B------:R-:W-:Y:S02]  /*0c50*/  SHF.R.U32.HI R6, RZ, R6, R9 ;  /* 0x00000006ff067219 */ /* 0x000fe40000011609 */
[----:B------:R-:W-:Y:S02]  /*0c60*/  LOP3.LUT R13, R3, R2, RZ, 0xfc, !PT ;  /* 0x00000002030d7212 */ /* 0x000fe400078efcff */
[----:B------:R-:W-:-:S07]  /*0c70*/  LOP3.LUT R2, R11, R6, RZ, 0xfc, !PT ;  /* 0x000000060b027212 */ /* 0x000fce00078efcff */
.L_x_10:
[----:B------:R-:W-:Y:S05]  /*0c80*/  BSYNC.RECONVERGENT B2 ;  /* 0x0000000000027941 */ /* 0x000fea0003800200 */
.L_x_9:
[----:B------:R-:W-:Y:S01]  /*0c90*/  IMAD.WIDE.U32 R8, R13, 0x2168c235, RZ ;  /* 0x2168c2350d087825 */ /* 0x000fe200078e00ff */
[----:B------:R-:W-:-:S03]  /*0ca0*/  SHF.R.U32.HI R5, RZ, 0x1e, R5 ;  /* 0x0000001eff057819 */ /* 0x000fc60000011605 */
[----:B------:R-:W-:Y:S01]  /*0cb0*/  IMAD.MOV.U32 R6, RZ, RZ, R9 ;  /* 0x000000ffff067224 */ /* 0x000fe200078e0009 */
[----:B------:R-:W-:Y:S01]  /*0cc0*/  IADD3 RZ, P1, PT, R8, R8, RZ ;  /* 0x0000000808ff7210 */ /* 0x000fe20007f3e0ff */
[----:B------:R-:W-:Y:S01]  /*0cd0*/  IMAD.MOV.U32 R7, RZ, RZ, RZ ;  /* 0x000000ffff077224 */ /* 0x000fe200078e00ff */
[----:B------:R-:W-:Y:S01]  /*0ce0*/  LEA.HI R4, R4, R5, RZ, 0x1 ;  /* 0x0000000504047211 */ /* 0x000fe200078f08ff */
[----:B------:R-:W-:-:S04]  /*0cf0*/  IMAD.HI.U32 R3, R2, -0x36f0255e, RZ ;  /* 0xc90fdaa202037827 */ /* 0x000fc800078e00ff */
[----:B------:R-:W-:-:S04]  /*0d00*/  IMAD.WIDE.U32 R6, R13, -0x36f0255e, R6 ;  /* 0xc90fdaa20d067825 */ /* 0x000fc800078e0006 */
[C---:B------:R-:W-:Y:S02]  /*0d10*/  IMAD R9, R2.reuse, -0x36f0255e, RZ ;  /* 0xc90fdaa202097824 */ /* 0x040fe400078e02ff */
[----:B------:R-:W-:-:S04]  /*0d20*/  IMAD.WIDE.U32 R6, P2, R2, 0x2168c235, R6 ;  /* 0x2168c23502067825 */ /* 0x000fc80007840006 */
[----:B------:R-:W-:Y:S01]  /*0d30*/  IMAD.X R2, RZ, RZ, R3, P2 ;  /* 0x000000ffff027224 */ /* 0x000fe200010e0603 */
[----:B------:R-:W-:Y:S02]  /*0d40*/  IADD3 R3, P2, PT, R9, R7, RZ ;  /* 0x0000000709037210 */ /* 0x000fe40007f5e0ff */
[----:B------:R-:W-:Y:S02]  /*0d50*/  IADD3.X RZ, P1, PT, R6, R6, RZ, P1, !PT ;  /* 0x0000000606ff7210 */ /* 0x000fe40000f3e4ff */
[C---:B------:R-:W-:Y:S01]  /*0d60*/  ISETP.GT.U32.AND P3, PT, R3.reuse, RZ, PT ;  /* 0x000000ff0300720c */ /* 0x040fe20003f64070 */
[----:B------:R-:W-:Y:S01]  /*0d70*/  IMAD.X R2, RZ, RZ, R2, P2 ;  /* 0x000000ffff027224 */ /* 0x000fe200010e0602 */
[----:B------:R-:W-:-:S04]  /*0d80*/  IADD3.X R6, P2, PT, R3, R3, RZ, P1, !PT ;  /* 0x0000000303067210 */ /* 0x000fc80000f5e4ff */
[C---:B------:R-:W-:Y:S01]  /*0d90*/  ISETP.GT.AND.EX P1, PT, R2.reuse, RZ, PT, P3 ;  /* 0x000000ff0200720c */ /* 0x040fe20003f24330 */
[----:B------:R-:W-:-:S03]  /*0da0*/  IMAD.X R7, R2, 0x1, R2, P2 ;  /* 0x0000000102077824 */ /* 0x000fc600010e0602 */
[----:B------:R-:W-:Y:S02]  /*0db0*/  SEL R6, R6, R3, P1 ;  /* 0x0000000306067207 */ /* 0x000fe40000800000 */
[----:B------:R-:W-:Y:S02]  /*0dc0*/  SEL R3, R7, R2, P1 ;  /* 0x0000000207037207 */ /* 0x000fe40000800000 */
[----:B------:R-:W-:Y:S02]  /*0dd0*/  IADD3 R2, P2, PT, R6, 0x1, RZ ;  /* 0x0000000106027810 */ /* 0x000fe40007f5e0ff */
[----:B------:R-:W-:Y:S02]  /*0de0*/  SEL R7, RZ, 0xffffffff, !P1 ;  /* 0xffffffffff077807 */ /* 0x000fe40004800000 */
[----:B------:R-:W-:Y:S01]  /*0df0*/  LOP3.LUT P1, R17, R17, 0x80000000, RZ, 0xc0, !PT ;  /* 0x8000000011117812 */ /* 0x000fe2000782c0ff */
[----:B------:R-:W-:Y:S02]  /*0e00*/  IMAD.X R3, RZ, RZ, R3, P2 ;  /* 0x000000ffff037224 */ /* 0x000fe400010e0603 */
[----:B------:R-:W-:Y:S01]  /*0e10*/  IMAD.IADD R0, R7, 0x1, -R0 ;  /* 0x0000000107007824 */ /* 0x000fe200078e0a00 */
[----:B------:R-:W-:-:S02]  /*0e20*/  @!P0 LOP3.LUT R17, R17, 0x80000000, RZ, 0x3c, !PT ;  /* 0x8000000011118812 */ /* 0x000fc400078e3cff */
[----:B------:R-:W-:Y:S01]  /*0e30*/  SHF.R.U64 R2, R2, 0xa, R3 ;  /* 0x0000000a02027819 */ /* 0x000fe20000001203 */
[----:B------:R-:W-:-:S03]  /*0e40*/  IMAD.SHL.U32 R0, R0, 0x100000, RZ ;  /* 0x0010000000007824 */ /* 0x000fc600078e00ff */
[----:B------:R-:W-:-:S03]  /*0e50*/  IADD3 R2, P2, PT, R2, 0x1, RZ ;  /* 0x0000000102027810 */ /* 0x000fc60007f5e0ff */
[----:B------:R-:W-:Y:S01]  /*0e60*/  @P1 IMAD.MOV R4, RZ, RZ, -R4 ;  /* 0x000000ffff041224 */ /* 0x000fe200078e0a04 */
[----:B------:R-:W-:-:S04]  /*0e70*/  LEA.HI.X R3, R3, RZ, RZ, 0x16, P2 ;  /* 0x000000ff03037211 */ /* 0x000fc800010fb4ff */
[--C-:B------:R-:W-:Y:S02]  /*0e80*/  SHF.R.U64 R2, R2, 0x1, R3.reuse ;  /* 0x0000000102027819 */ /* 0x100fe40000001203 */
[----:B------:R-:W-:Y:S02]  /*0e90*/  SHF.R.U32.HI R3, RZ, 0x1, R3 ;  /* 0x00000001ff037819 */ /* 0x000fe40000011603 */
[----:B------:R-:W-:-:S04]  /*0ea0*/  IADD3 R11, P2, P3, RZ, RZ, R2 ;  /* 0x000000ffff0b7210 */ /* 0x000fc80007b5e002 */
[----:B------:R-:W-:-:S04]  /*0eb0*/  IADD3.X R0, PT, PT, R0, 0x3fe00000, R3, P2, P3 ;  /* 0x3fe0000000007810 */ /* 0x000fc800017e6403 */
[----:B------:R-:W-:-:S07]  /*0ec0*/  LOP3.LUT R14, R0, R17, RZ, 0xfc, !PT ;  /* 0x00000011000e7212 */ /* 0x000fce00078efcff */
.L_x_4:
[----:B------:R-:W-:Y:S02]  /*0ed0*/  IMAD.MOV.U32 R13, RZ, RZ, 0x0 ;  /* 0x00000000ff0d7424 */ /* 0x000fe400078e00ff */
[----:B------:R-:W-:Y:S02]  /*0ee0*/  IMAD.MOV.U32 R0, RZ, RZ, R4 ;  /* 0x000000ffff007224 */ /* 0x000fe400078e0004 */
[----:B------:R-:W-:Y:S02]  /*0ef0*/  IMAD.MOV.U32 R2, RZ, RZ, R11 ;  /* 0x000000ffff027224 */ /* 0x000fe400078e000b */
[----:B------:R-:W-:Y:S01]  /*0f00*/  IMAD.MOV.U32 R3, RZ, RZ, R14 ;  /* 0x000000ffff037224 */ /* 0x000fe200078e000e */
[----:B------:R-:W-:Y:S06]  /*0f10*/  RET.REL.NODEC R12 `(_Z18cosine5_2_2__6_6_5PdS_) ;  /* 0xfffffff00c387950 */ /* 0x000fec0003c3ffff */
.L_x_11:
[----:B------:R-:W-:-:S00]  /*0f20*/  BRA `(.L_x_11) ;  /* 0xfffffffc00fc7947 */ /* 0x000fc0000383ffff */
[----:B------:R-:W-:-:S00]  /*0f30*/  NOP ;  /* 0x0000000000007918 */ /* 0x000fc00000000000 */
        /* <DEDUP_REMOVED lines=12> */
.L_x_12:


//--------------------- .nv.global.init           --------------------------
	.section	.nv.global.init,"aw",@progbits
	.align	16
.nv.global.init:
	.type		__cudart_sin_cos_coeffs,@object
	.size		__cudart_sin_cos_coeffs,(__cudart_i2opi_d - __cudart_sin_cos_coeffs)
__cudart_sin_cos_coeffs:
        /*0000*/ 	.byte	0x46, 0xd2, 0xb0, 0x2c, 0xf1, 0xe5, 0x5a, 0xbe, 0x92, 0xe3, 0xac, 0x69, 0xe3, 0x1d, 0xc7, 0x3e
        /*0010*/ 	.byte	0xa1, 0x62, 0xdb, 0x19, 0xa0, 0x01, 0x2a, 0xbf, 0x18, 0x08, 0x11, 0x11, 0x11, 0x11, 0x81, 0x3f
        /*0020*/ 	.byte	0x54, 0x55, 0x55, 0x55, 0x55, 0x55, 0xc5, 0xbf, 0x00, 0x00, 0x00, 0x00, 0x00, 0x00, 0x00, 0x00
        /*0030*/ 	.byte	0x00, 0x00, 0x00, 0x00, 0x00, 0x00, 0x00, 0x00, 0x64, 0x81, 0xfd, 0x20, 0x83, 0xff, 0xa8, 0xbd
        /*0040*/ 	.byte	0x28, 0x85, 0xef, 0xc1, 0xa7, 0xee, 0x21, 0x3e, 0xd9, 0xe6, 0x06, 0x8e, 0x4f, 0x7e, 0x92, 0xbe
        /*0050*/ 	.byte	0xe9, 0xbc, 0xdd, 0x19, 0xa0, 0x01, 0xfa, 0x3e, 0x47, 0x5d, 0xc1, 0x16, 0x6c, 0xc1, 0x56, 0xbf
        /*0060*/ 	.byte	0x51, 0x55, 0x55, 0x55, 0x55, 0x55, 0xa5, 0x3f, 0x00, 0x00, 0x00, 0x00, 0x00, 0x00, 0xe0, 0xbf
        /*0070*/ 	.byte	0x00, 0x00, 0x00, 0x00, 0x00, 0x00, 0xf0, 0x3f, 0x00, 0x00, 0x00, 0x00, 0x00, 0x00, 0x00, 0x00
	.type		__cudart_i2opi_d,@object
	.size		__cudart_i2opi_d,(.L_0 - __cudart_i2opi_d)
__cudart_i2opi_d:
        /* <DEDUP_REMOVED lines=9> */
.L_0:


//--------------------- .nv.shared.reserved.0     --------------------------
	.section	.nv.shared.reserved.0,"aw",@nobits
	.weak		__nv_reservedSMEM_offset_0_alias
	.size		__nv_reservedSMEM_offset_0_alias, 0, 64
	.other		__nv_reservedSMEM_offset_0_alias,@"STO_CUDA_RESERVED_SHARED STV_DEFAULT"
__nv_reservedSMEM_offset_0_alias:
	.zero		0
	.zero		64


//--------------------- .nv.constant0._Z18cosine5_2_2__6_6_5PdS_ --------------------------
	.section	.nv.constant0._Z18cosine5_2_2__6_6_5PdS_,"a",@progbits
	.sectionflags	@""
	.align	4
.nv.constant0._Z18cosine5_2_2__6_6_5PdS_:
	.zero		912


//--------------------- SYMBOLS --------------------------

	.type		.nv.reservedSmem.offset0,@object
	.size		.nv.reservedSmem.offset0,0x4
